//
// Generated by NVIDIA NVVM Compiler
//
// Compiler Build ID: CL-36424714
// Cuda compilation tools, release 13.0, V13.0.88
// Based on NVVM 20.0.0
//

.version 9.0
.target sm_100
.address_size 64

	// .globl	_Z11math_helperv

.visible .entry _Z11math_helperv()
{



}


// ===== COMPILED SASS (sm_100) =====

	.target	sm_100

	.elftype	@"ET_EXEC"


//--------------------- .note.nv.tkinfo           --------------------------
	.section	.note.nv.tkinfo,"",@"SHT_NOTE"
	.sectionflags	@"SHF_NOTE_NV_TKINFO"
	.tkinfo
        /*0018*/ 	.word	0x00000002
        /*0030*/ 	.string	""
        /*0030*/ 	.string	"ptxas"
        /*0030*/ 	.string	"Cuda compilation tools, release 13.0, V13.0.88"
        /*0030*/ 	.string	"Build cuda_13.0.r13.0/compiler.36424714_0"
        /*0030*/ 	.string	"-arch sm_100 -m 64 "



//--------------------- .note.nv.cuinfo           --------------------------
	.section	.note.nv.cuinfo,"",@"SHT_NOTE"
	.sectionflags	@"SHF_NOTE_NV_CUINFO"
        /*0018*/ 	.short	0x0002
        /*001a*/ 	.short	0x0064
        /*001c*/ 	.short	0x0082
	.zero		2


//--------------------- .nv.info                  --------------------------
	.section	.nv.info,"",@"SHT_CUDA_INFO"
	.align	4


	//----- nvinfo : EIATTR_REGCOUNT
	.align		4
        /*0000*/ 	.byte	0x04, 0x2f
        /*0002*/ 	.short	(.L_1 - .L_0)
	.align		4
.L_0:
        /*0004*/ 	.word	index@(_Z11math_helperv)
        /*0008*/ 	.word	0x00000004


	//----- nvinfo : EIATTR_FRAME_SIZE
	.align		4
.L_1:
        /*000c*/ 	.byte	0x04, 0x11
        /*000e*/ 	.short	(.L_3 - .L_2)
	.align		4
.L_2:
        /*0010*/ 	.word	index@(_Z11math_helperv)
        /*0014*/ 	.word	0x00000000


	//----- nvinfo : EIATTR_MIN_STACK_SIZE
	.align		4
.L_3:
        /*0018*/ 	.byte	0x04, 0x12
        /*001a*/ 	.short	(.L_5 - .L_4)
	.align		4
.L_4:
        /*001c*/ 	.word	index@(_Z11math_helperv)
        /*0020*/ 	.word	0x00000000
.L_5:


//--------------------- .nv.compat                --------------------------
	.section	.nv.compat,"",@"SHT_CUDA_COMPAT_INFO"
	.align	4
        /*0000*/ 	.byte	0x02, 0x09, 0x00, 0x00, 0x02, 0x02, 0x01, 0x00, 0x02, 0x05, 0x05, 0x00, 0x03, 0x07, 0x01, 0x01
        /*0010*/ 	.byte	0x02, 0x03, 0x00, 0x00, 0x02, 0x06, 0x01, 0x00, 0x04, 0x0b, 0x08, 0x00, 0x09, 0x00, 0x00, 0x00
        /*0020*/ 	.byte	0x00, 0x00, 0x00, 0x00


//--------------------- .nv.info._Z11math_helperv --------------------------
	.section	.nv.info._Z11math_helperv,"",@"SHT_CUDA_INFO"
	.sectionflags	@""
	.align	4


	//----- nvinfo : EIATTR_CUDA_API_VERSION
	.align		4
        /*0000*/ 	.byte	0x04, 0x37
        /*0002*/ 	.short	(.L_7 - .L_6)
.L_6:
        /*0004*/ 	.word	0x00000082


	//----- nvinfo : EIATTR_SPARSE_MMA_MASK
	.align		4
.L_7:
        /*0008*/ 	.byte	0x03, 0x50
        /*000a*/ 	.short	0x0000


	//----- nvinfo : EIATTR_MAXREG_COUNT
	.align		4
        /*000c*/ 	.byte	0x03, 0x1b
        /*000e*/ 	.short	0x00ff


	//----- nvinfo : EIATTR_MERCURY_ISA_VERSION
	.align		4
        /*0010*/ 	.byte	0x03, 0x5f
        /*0012*/ 	.short	0x0101


	//----- nvinfo : EIATTR_VRC_CTA_INIT_COUNT
	.align		4
        /*0014*/ 	.byte	0x02, 0x4a
	.zero		1
	.zero		1


	//----- nvinfo : EIATTR_EXIT_INSTR_OFFSETS
	.align		4
        /*0018*/ 	.byte	0x04, 0x1c
        /*001a*/ 	.short	(.L_9 - .L_8)


	//   ....[0]....
.L_8:
        /*001c*/ 	.word	0x00000010


	//----- nvinfo : EIATTR_SW_WAR
	.align		4
.L_9:
        /*0020*/ 	.byte	0x04, 0x36
        /*0022*/ 	.short	(.L_11 - .L_10)
.L_10:
        /*0024*/ 	.word	0x00000008
.L_11:


//--------------------- .nv.callgraph             --------------------------
	.section	.nv.callgraph,"",@"SHT_CUDA_CALLGRAPH"
	.align	4
	.sectionentsize	8
	.align		4
        /*0000*/ 	.word	0x00000000
	.align		4
        /*0004*/ 	.word	0xffffffff
	.align		4
        /*0008*/ 	.word	0x00000000
	.align		4
        /*000c*/ 	.word	0xfffffffe
	.align		4
        /*0010*/ 	.word	0x00000000
	.align		4
        /*0014*/ 	.word	0xfffffffd
	.align		4
        /*0018*/ 	.word	0x00000000
	.align		4
        /*001c*/ 	.word	0xfffffffc


//--------------------- .text._Z11math_helperv    --------------------------
	.section	.text._Z11math_helperv,"ax",@progbits
	.align	128
        .global         _Z11math_helperv
        .type           _Z11math_helperv,@function
        .size           _Z11math_helperv,(.L_x_1 - _Z11math_helperv)
        .other          _Z11math_helperv,@"STO_CUDA_ENTRY STV_DEFAULT"
_Z11math_helperv:
.text._Z11math_helperv:
[----:B------:R-:W-:Y:S01]  /*0000*/  LDC R1, c[0x0][0x37c] ;  /* 0x0000df00ff017b82 */ /* 0x000fe20000000800 */
[----:B------:R-:W-:Y:S05]  /*0010*/  EXIT ;  /* 0x000000000000794d */ /* 0x000fea0003800000 */
.L_x_0:
[----:B------:R-:W-:-:S00]  /*0020*/  BRA `(.L_x_0) ;  /* 0xfffffffc00fc7947 */ /* 0x000fc0000383ffff */
[----:B------:R-:W-:-:S00]  /*0030*/  NOP ;  /* 0x0000000000007918 */ /* 0x000fc00000000000 */
        /* <DEDUP_REMOVED lines=12> */
.L_x_1:


//--------------------- .nv.shared.reserved.0     --------------------------
	.section	.nv.shared.reserved.0,"aw",@nobits
	.weak		__nv_reservedSMEM_offset_0_alias
	.size		__nv_reservedSMEM_offset_0_alias, 0, 64
	.other		__nv_reservedSMEM_offset_0_alias,@"STO_CUDA_RESERVED_SHARED STV_DEFAULT"
__nv_reservedSMEM_offset_0_alias:
	.zero		0
	.zero		64


//--------------------- .nv.constant0._Z11math_helperv --------------------------
	.section	.nv.constant0._Z11math_helperv,"a",@progbits
	.sectionflags	@""
	.align	4
.nv.constant0._Z11math_helperv:
	.zero		896


//--------------------- SYMBOLS --------------------------

	.type		.nv.reservedSmem.offset0,@object
	.size		.nv.reservedSmem.offset0,0x4
